//
// Generated by NVIDIA NVVM Compiler
//
// Compiler Build ID: CL-36424714
// Cuda compilation tools, release 13.0, V13.0.88
// Based on NVVM 20.0.0
//

.version 9.0
.target sm_100
.address_size 64

	// .globl	_Z6matMulPiS_S_i

.visible .entry _Z6matMulPiS_S_i(
	.param .u64 .ptr .align 1 _Z6matMulPiS_S_i_param_0,
	.param .u64 .ptr .align 1 _Z6matMulPiS_S_i_param_1,
	.param .u64 .ptr .align 1 _Z6matMulPiS_S_i_param_2,
	.param .u32 _Z6matMulPiS_S_i_param_3
)
{
	.reg .pred 	%p<10>;
	.reg .b32 	%r<105>;
	.reg .b64 	%rd<67>;

	ld.param.u64 	%rd14, [_Z6matMulPiS_S_i_param_0];
	ld.param.u64 	%rd15, [_Z6matMulPiS_S_i_param_1];
	ld.param.u32 	%r29, [_Z6matMulPiS_S_i_param_3];
	cvta.to.global.u64 	%rd1, %rd15;
	cvta.to.global.u64 	%rd2, %rd14;
	mov.u32 	%r31, %ctaid.y;
	mov.u32 	%r32, %ntid.y;
	mov.u32 	%r33, %tid.y;
	mad.lo.s32 	%r1, %r31, %r32, %r33;
	mov.u32 	%r34, %ctaid.x;
	mov.u32 	%r35, %ntid.x;
	mov.u32 	%r36, %tid.x;
	mad.lo.s32 	%r2, %r34, %r35, %r36;
	setp.lt.s32 	%p1, %r29, 1;
	mov.b32 	%r104, 0;
	@%p1 bra 	$L__BB0_12;
	mul.lo.s32 	%r3, %r29, %r1;
	and.b32  	%r4, %r29, 7;
	setp.lt.u32 	%p2, %r29, 8;
	mov.b32 	%r99, 0;
	mov.u32 	%r104, %r99;
	@%p2 bra 	$L__BB0_4;
	and.b32  	%r99, %r29, 2147483640;
	neg.s32 	%r93, %r99;
	mul.wide.u32 	%rd16, %r29, 4;
	add.s64 	%rd3, %rd1, %rd16;
	mul.wide.u32 	%rd17, %r29, 8;
	add.s64 	%rd4, %rd1, %rd17;
	mul.wide.u32 	%rd18, %r29, 12;
	add.s64 	%rd5, %rd1, %rd18;
	mul.wide.u32 	%rd19, %r29, 16;
	add.s64 	%rd6, %rd1, %rd19;
	mul.wide.u32 	%rd20, %r29, 20;
	add.s64 	%rd7, %rd1, %rd20;
	mul.wide.u32 	%rd21, %r29, 24;
	add.s64 	%rd8, %rd1, %rd21;
	mul.wide.u32 	%rd22, %r29, 28;
	add.s64 	%rd9, %rd1, %rd22;
	mul.wide.u32 	%rd23, %r3, 4;
	add.s64 	%rd24, %rd23, %rd2;
	add.s64 	%rd66, %rd24, 16;
	mov.b32 	%r104, 0;
	mov.u32 	%r92, %r2;
$L__BB0_3:
	.pragma "nounroll";
	mul.wide.s32 	%rd25, %r92, 4;
	add.s64 	%rd26, %rd3, %rd25;
	add.s64 	%rd27, %rd4, %rd25;
	add.s64 	%rd28, %rd5, %rd25;
	add.s64 	%rd29, %rd6, %rd25;
	add.s64 	%rd30, %rd7, %rd25;
	add.s64 	%rd31, %rd8, %rd25;
	add.s64 	%rd32, %rd9, %rd25;
	add.s64 	%rd33, %rd1, %rd25;
	ld.global.u32 	%r40, [%rd66+-16];
	ld.global.u32 	%r41, [%rd33];
	mad.lo.s32 	%r42, %r41, %r40, %r104;
	ld.global.u32 	%r43, [%rd66+-12];
	ld.global.u32 	%r44, [%rd26];
	mad.lo.s32 	%r45, %r44, %r43, %r42;
	ld.global.u32 	%r46, [%rd66+-8];
	ld.global.u32 	%r47, [%rd27];
	mad.lo.s32 	%r48, %r47, %r46, %r45;
	ld.global.u32 	%r49, [%rd66+-4];
	ld.global.u32 	%r50, [%rd28];
	mad.lo.s32 	%r51, %r50, %r49, %r48;
	ld.global.u32 	%r52, [%rd66];
	ld.global.u32 	%r53, [%rd29];
	mad.lo.s32 	%r54, %r53, %r52, %r51;
	ld.global.u32 	%r55, [%rd66+4];
	ld.global.u32 	%r56, [%rd30];
	mad.lo.s32 	%r57, %r56, %r55, %r54;
	ld.global.u32 	%r58, [%rd66+8];
	ld.global.u32 	%r59, [%rd31];
	mad.lo.s32 	%r60, %r59, %r58, %r57;
	ld.global.u32 	%r61, [%rd66+12];
	ld.global.u32 	%r62, [%rd32];
	mad.lo.s32 	%r104, %r62, %r61, %r60;
	add.s32 	%r93, %r93, 8;
	shl.b32 	%r63, %r29, 3;
	add.s32 	%r92, %r92, %r63;
	add.s64 	%rd66, %rd66, 32;
	setp.ne.s32 	%p3, %r93, 0;
	@%p3 bra 	$L__BB0_3;
$L__BB0_4:
	setp.eq.s32 	%p4, %r4, 0;
	@%p4 bra 	$L__BB0_12;
	and.b32  	%r16, %r29, 3;
	setp.lt.u32 	%p5, %r4, 4;
	@%p5 bra 	$L__BB0_7;
	add.s32 	%r65, %r99, %r3;
	mul.wide.u32 	%rd34, %r65, 4;
	add.s64 	%rd35, %rd2, %rd34;
	ld.global.u32 	%r66, [%rd35];
	mad.lo.s32 	%r67, %r99, %r29, %r2;
	mul.wide.s32 	%rd36, %r67, 4;
	add.s64 	%rd37, %rd1, %rd36;
	ld.global.u32 	%r68, [%rd37];
	mad.lo.s32 	%r69, %r68, %r66, %r104;
	cvt.u64.u32 	%rd38, %r3;
	cvt.u64.u32 	%rd39, %r99;
	add.s64 	%rd40, %rd39, %rd38;
	shl.b64 	%rd41, %rd40, 2;
	add.s64 	%rd42, %rd2, %rd41;
	ld.global.u32 	%r70, [%rd42+4];
	mul.wide.u32 	%rd43, %r29, 4;
	add.s64 	%rd44, %rd37, %rd43;
	ld.global.u32 	%r71, [%rd44];
	mad.lo.s32 	%r72, %r71, %r70, %r69;
	ld.global.u32 	%r73, [%rd42+8];
	add.s64 	%rd45, %rd44, %rd43;
	ld.global.u32 	%r74, [%rd45];
	mad.lo.s32 	%r75, %r74, %r73, %r72;
	ld.global.u32 	%r76, [%rd42+12];
	add.s64 	%rd46, %rd45, %rd43;
	ld.global.u32 	%r77, [%rd46];
	mad.lo.s32 	%r104, %r77, %r76, %r75;
	add.s32 	%r99, %r99, 4;
$L__BB0_7:
	setp.eq.s32 	%p6, %r16, 0;
	@%p6 bra 	$L__BB0_12;
	setp.eq.s32 	%p7, %r16, 1;
	@%p7 bra 	$L__BB0_10;
	add.s32 	%r79, %r99, %r3;
	mul.wide.u32 	%rd47, %r79, 4;
	add.s64 	%rd48, %rd2, %rd47;
	ld.global.u32 	%r80, [%rd48];
	mad.lo.s32 	%r81, %r99, %r29, %r2;
	mul.wide.s32 	%rd49, %r81, 4;
	add.s64 	%rd50, %rd1, %rd49;
	ld.global.u32 	%r82, [%rd50];
	mad.lo.s32 	%r83, %r82, %r80, %r104;
	cvt.u64.u32 	%rd51, %r3;
	cvt.u64.u32 	%rd52, %r99;
	add.s64 	%rd53, %rd52, %rd51;
	shl.b64 	%rd54, %rd53, 2;
	add.s64 	%rd55, %rd2, %rd54;
	ld.global.u32 	%r84, [%rd55+4];
	mul.wide.u32 	%rd56, %r29, 4;
	add.s64 	%rd57, %rd50, %rd56;
	ld.global.u32 	%r85, [%rd57];
	mad.lo.s32 	%r104, %r85, %r84, %r83;
	add.s32 	%r99, %r99, 2;
$L__BB0_10:
	and.b32  	%r86, %r29, 1;
	setp.eq.b32 	%p8, %r86, 1;
	not.pred 	%p9, %p8;
	@%p9 bra 	$L__BB0_12;
	add.s32 	%r87, %r99, %r3;
	mul.wide.u32 	%rd58, %r87, 4;
	add.s64 	%rd59, %rd2, %rd58;
	ld.global.u32 	%r88, [%rd59];
	mad.lo.s32 	%r89, %r99, %r29, %r2;
	mul.wide.s32 	%rd60, %r89, 4;
	add.s64 	%rd61, %rd1, %rd60;
	ld.global.u32 	%r90, [%rd61];
	mad.lo.s32 	%r104, %r90, %r88, %r104;
$L__BB0_12:
	ld.param.u64 	%rd65, [_Z6matMulPiS_S_i_param_2];
	cvta.to.global.u64 	%rd62, %rd65;
	mad.lo.s32 	%r91, %r29, %r1, %r2;
	mul.wide.s32 	%rd63, %r91, 4;
	add.s64 	%rd64, %rd62, %rd63;
	st.global.u32 	[%rd64], %r104;
	ret;

}


// ===== COMPILED SASS (sm_100) =====

	.target	sm_100

	.elftype	@"ET_EXEC"


//--------------------- .note.nv.tkinfo           --------------------------
	.section	.note.nv.tkinfo,"",@"SHT_NOTE"
	.sectionflags	@"SHF_NOTE_NV_TKINFO"
	.tkinfo
        /*0018*/ 	.word	0x00000002
        /*0030*/ 	.string	""
        /*0030*/ 	.string	"ptxas"
        /*0030*/ 	.string	"Cuda compilation tools, release 13.0, V13.0.88"
        /*0030*/ 	.string	"Build cuda_13.0.r13.0/compiler.36424714_0"
        /*0030*/ 	.string	"-arch sm_100 -m 64 "



//--------------------- .note.nv.cuinfo           --------------------------
	.section	.note.nv.cuinfo,"",@"SHT_NOTE"
	.sectionflags	@"SHF_NOTE_NV_CUINFO"
        /*0018*/ 	.short	0x0002
        /*001a*/ 	.short	0x0064
        /*001c*/ 	.short	0x0082
	.zero		2


//--------------------- .nv.info                  --------------------------
	.section	.nv.info,"",@"SHT_CUDA_INFO"
	.align	4


	//----- nvinfo : EIATTR_REGCOUNT
	.align		4
        /*0000*/ 	.byte	0x04, 0x2f
        /*0002*/ 	.short	(.L_1 - .L_0)
	.align		4
.L_0:
        /*0004*/ 	.word	index@(_Z6matMulPiS_S_i)
        /*0008*/ 	.word	0x0000001e


	//----- nvinfo : EIATTR_FRAME_SIZE
	.align		4
.L_1:
        /*000c*/ 	.byte	0x04, 0x11
        /*000e*/ 	.short	(.L_3 - .L_2)
	.align		4
.L_2:
        /*0010*/ 	.word	index@(_Z6matMulPiS_S_i)
        /*0014*/ 	.word	0x00000000


	//----- nvinfo : EIATTR_MIN_STACK_SIZE
	.align		4
.L_3:
        /*0018*/ 	.byte	0x04, 0x12
        /*001a*/ 	.short	(.L_5 - .L_4)
	.align		4
.L_4:
        /*001c*/ 	.word	index@(_Z6matMulPiS_S_i)
        /*0020*/ 	.word	0x00000000
.L_5:


//--------------------- .nv.compat                --------------------------
	.section	.nv.compat,"",@"SHT_CUDA_COMPAT_INFO"
	.align	4
        /*0000*/ 	.byte	0x02, 0x09, 0x00, 0x00, 0x02, 0x02, 0x01, 0x00, 0x02, 0x05, 0x05, 0x00, 0x03, 0x07, 0x01, 0x01
        /*0010*/ 	.byte	0x02, 0x03, 0x00, 0x00, 0x02, 0x06, 0x01, 0x00, 0x04, 0x0b, 0x08, 0x00, 0x09, 0x00, 0x00, 0x00
        /*0020*/ 	.byte	0x00, 0x00, 0x00, 0x00


//--------------------- .nv.info._Z6matMulPiS_S_i --------------------------
	.section	.nv.info._Z6matMulPiS_S_i,"",@"SHT_CUDA_INFO"
	.sectionflags	@""
	.align	4


	//----- nvinfo : EIATTR_CUDA_API_VERSION
	.align		4
        /*0000*/ 	.byte	0x04, 0x37
        /*0002*/ 	.short	(.L_7 - .L_6)
.L_6:
        /*0004*/ 	.word	0x00000082


	//----- nvinfo : EIATTR_KPARAM_INFO
	.align		4
.L_7:
        /*0008*/ 	.byte	0x04, 0x17
        /*000a*/ 	.short	(.L_9 - .L_8)
.L_8:
        /*000c*/ 	.word	0x00000000
        /*0010*/ 	.short	0x0003
        /*0012*/ 	.short	0x0018
        /*0014*/ 	.byte	0x00, 0xf0, 0x11, 0x00


	//----- nvinfo : EIATTR_KPARAM_INFO
	.align		4
.L_9:
        /*0018*/ 	.byte	0x04, 0x17
        /*001a*/ 	.short	(.L_11 - .L_10)
.L_10:
        /*001c*/ 	.word	0x00000000
        /*0020*/ 	.short	0x0002
        /*0022*/ 	.short	0x0010
        /*0024*/ 	.byte	0x00, 0xf5, 0x21, 0x00


	//----- nvinfo : EIATTR_KPARAM_INFO
	.align		4
.L_11:
        /*0028*/ 	.byte	0x04, 0x17
        /*002a*/ 	.short	(.L_13 - .L_12)
.L_12:
        /*002c*/ 	.word	0x00000000
        /*0030*/ 	.short	0x0001
        /*0032*/ 	.short	0x0008
        /*0034*/ 	.byte	0x00, 0xf5, 0x21, 0x00


	//----- nvinfo : EIATTR_KPARAM_INFO
	.align		4
.L_13:
        /*0038*/ 	.byte	0x04, 0x17
        /*003a*/ 	.short	(.L_15 - .L_14)
.L_14:
        /*003c*/ 	.word	0x00000000
        /*0040*/ 	.short	0x0000
        /*0042*/ 	.short	0x0000
        /*0044*/ 	.byte	0x00, 0xf5, 0x21, 0x00


	//----- nvinfo : EIATTR_SPARSE_MMA_MASK
	.align		4
.L_15:
        /*0048*/ 	.byte	0x03, 0x50
        /*004a*/ 	.short	0x0000


	//----- nvinfo : EIATTR_MAXREG_COUNT
	.align		4
        /*004c*/ 	.byte	0x03, 0x1b
        /*004e*/ 	.short	0x00ff


	//----- nvinfo : EIATTR_MERCURY_ISA_VERSION
	.align		4
        /*0050*/ 	.byte	0x03, 0x5f
        /*0052*/ 	.short	0x0101


	//----- nvinfo : EIATTR_VRC_CTA_INIT_COUNT
	.align		4
        /*0054*/ 	.byte	0x02, 0x4a
	.zero		1
	.zero		1


	//----- nvinfo : EIATTR_EXIT_INSTR_OFFSETS
	.align		4
        /*0058*/ 	.byte	0x04, 0x1c
        /*005a*/ 	.short	(.L_17 - .L_16)


	//   ....[0]....
.L_16:
        /*005c*/ 	.word	0x00000ab0


	//----- nvinfo : EIATTR_CBANK_PARAM_SIZE
	.align		4
.L_17:
        /*0060*/ 	.byte	0x03, 0x19
        /*0062*/ 	.short	0x001c


	//----- nvinfo : EIATTR_PARAM_CBANK
	.align		4
        /*0064*/ 	.byte	0x04, 0x0a
        /*0066*/ 	.short	(.L_19 - .L_18)
	.align		4
.L_18:
        /*0068*/ 	.word	index@(.nv.constant0._Z6matMulPiS_S_i)
        /*006c*/ 	.short	0x0380
        /*006e*/ 	.short	0x001c


	//----- nvinfo : EIATTR_SW_WAR
	.align		4
.L_19:
        /*0070*/ 	.byte	0x04, 0x36
        /*0072*/ 	.short	(.L_21 - .L_20)
.L_20:
        /*0074*/ 	.word	0x00000008
.L_21:


//--------------------- .nv.callgraph             --------------------------
	.section	.nv.callgraph,"",@"SHT_CUDA_CALLGRAPH"
	.align	4
	.sectionentsize	8
	.align		4
        /*0000*/ 	.word	0x00000000
	.align		4
        /*0004*/ 	.word	0xffffffff
	.align		4
        /*0008*/ 	.word	0x00000000
	.align		4
        /*000c*/ 	.word	0xfffffffe
	.align		4
        /*0010*/ 	.word	0x00000000
	.align		4
        /*0014*/ 	.word	0xfffffffd
	.align		4
        /*0018*/ 	.word	0x00000000
	.align		4
        /*001c*/ 	.word	0xfffffffc


//--------------------- .text._Z6matMulPiS_S_i    --------------------------
	.section	.text._Z6matMulPiS_S_i,"ax",@progbits
	.align	128
        .global         _Z6matMulPiS_S_i
        .type           _Z6matMulPiS_S_i,@function
        .size           _Z6matMulPiS_S_i,(.L_x_5 - _Z6matMulPiS_S_i)
        .other          _Z6matMulPiS_S_i,@"STO_CUDA_ENTRY STV_DEFAULT"
_Z6matMulPiS_S_i:
.text._Z6matMulPiS_S_i:
[----:B------:R-:W-:Y:S01]  /*0000*/  LDC R1, c[0x0][0x37c] ;  /* 0x0000df00ff017b82 */ /* 0x000fe20000000800 */
[----:B------:R-:W0:Y:S01]  /*0010*/  S2R R3, SR_TID.Y ;  /* 0x0000000000037919 */ /* 0x000e220000002200 */
[----:B------:R-:W1:Y:S06]  /*0020*/  LDCU UR18, c[0x0][0x398] ;  /* 0x00007300ff1277ac */ /* 0x000e6c0008000800 */
[----:B------:R-:W0:Y:S01]  /*0030*/  LDC R0, c[0x0][0x364] ;  /* 0x0000d900ff007b82 */ /* 0x000e220000000800 */
[----:B------:R-:W-:Y:S01]  /*0040*/  HFMA2 R12, -RZ, RZ, 0, 0 ;  /* 0x00000000ff0c7431 */ /* 0x000fe200000001ff */
[----:B------:R-:W2:Y:S01]  /*0050*/  S2R R2, SR_TID.X ;  /* 0x0000000000027919 */ /* 0x000ea20000002100 */
[----:B------:R-:W3:Y:S05]  /*0060*/  LDCU.64 UR16, c[0x0][0x358] ;  /* 0x00006b00ff1077ac */ /* 0x000eea0008000a00 */
[----:B------:R-:W0:Y:S08]  /*0070*/  S2UR UR4, SR_CTAID.Y ;  /* 0x00000000000479c3 */ /* 0x000e300000002600 */
[----:B------:R-:W2:Y:S01]  /*0080*/  S2UR UR5, SR_CTAID.X ;  /* 0x00000000000579c3 */ /* 0x000ea20000002500 */
[----:B-1----:R-:W-:-:S07]  /*0090*/  UISETP.GE.AND UP0, UPT, UR18, 0x1, UPT ;  /* 0x000000011200788c */ /* 0x002fce000bf06270 */
[----:B------:R-:W2:Y:S01]  /*00a0*/  LDC R13, c[0x0][0x360] ;  /* 0x0000d800ff0d7b82 */ /* 0x000ea20000000800 */
[----:B0-----:R-:W-:Y:S02]  /*00b0*/  IMAD R0, R0, UR4, R3 ;  /* 0x0000000400007c24 */ /* 0x001fe4000f8e0203 */
[----:B--2---:R-:W-:Y:S01]  /*00c0*/  IMAD R13, R13, UR5, R2 ;  /* 0x000000050d0d7c24 */ /* 0x004fe2000f8e0202 */
[----:B---3--:R-:W-:Y:S06]  /*00d0*/  BRA.U !UP0, `(.L_x_0) ;  /* 0x0000000908647547 */ /* 0x008fec000b800000 */
[----:B------:R-:W-:Y:S02]  /*00e0*/  UISETP.GE.U32.AND UP1, UPT, UR18, 0x8, UPT ;  /* 0x000000081200788c */ /* 0x000fe4000bf26070 */
[----:B------:R-:W-:Y:S01]  /*00f0*/  IMAD R5, R0, UR18, RZ ;  /* 0x0000001200057c24 */ /* 0x000fe2000f8e02ff */
[----:B------:R-:W-:Y:S01]  /*0100*/  ULOP3.LUT UR19, UR18, 0x7, URZ, 0xc0, !UPT ;  /* 0x0000000712137892 */ /* 0x000fe2000f8ec0ff */
[----:B------:R-:W-:Y:S01]  /*0110*/  MOV R12, RZ ;  /* 0x000000ff000c7202 */ /* 0x000fe20000000f00 */
[----:B------:R-:W-:Y:S02]  /*0120*/  UMOV UR4, URZ ;  /* 0x000000ff00047c82 */ /* 0x000fe40008000000 */
[----:B------:R-:W-:Y:S02]  /*0130*/  UISETP.NE.AND UP0, UPT, UR19, URZ, UPT ;  /* 0x000000ff1300728c */ /* 0x000fe4000bf05270 */
[----:B------:R-:W-:Y:S09]  /*0140*/  BRA.U !UP1, `(.L_x_1) ;  /* 0x0000000509087547 */ /* 0x000ff2000b800000 */
[----:B------:R-:W0:Y:S01]  /*0150*/  LDCU.128 UR20, c[0x0][0x380] ;  /* 0x00007000ff1477ac */ /* 0x000e220008000c00 */
[----:B------:R-:W-:Y:S02]  /*0160*/  MOV R12, RZ ;  /* 0x000000ff000c7202 */ /* 0x000fe40000000f00 */
[----:B------:R-:W-:Y:S01]  /*0170*/  MOV R14, R13 ;  /* 0x0000000d000e7202 */ /* 0x000fe20000000f00 */
[----:B------:R-:W-:-:S04]  /*0180*/  ULOP3.LUT UR4, UR18, 0x7ffffff8, URZ, 0xc0, !UPT ;  /* 0x7ffffff812047892 */ /* 0x000fc8000f8ec0ff */
[----:B------:R-:W-:Y:S01]  /*0190*/  UIADD3 UR5, UPT, UPT, -UR4, URZ, URZ ;  /* 0x000000ff04057290 */ /* 0x000fe2000fffe1ff */
[----:B0-----:R-:W-:Y:S01]  /*01a0*/  MOV R2, UR20 ;  /* 0x0000001400027c02 */ /* 0x001fe20008000f00 */
[----:B------:R-:W-:Y:S01]  /*01b0*/  UIMAD.WIDE.U32 UR6, UR18, 0xc, UR22 ;  /* 0x0000000c120678a5 */ /* 0x000fe2000f8e0016 */
[----:B------:R-:W-:Y:S01]  /*01c0*/  MOV R3, UR21 ;  /* 0x0000001500037c02 */ /* 0x000fe20008000f00 */
[----:B------:R-:W-:Y:S02]  /*01d0*/  UIMAD.WIDE.U32 UR8, UR18, 0x10, UR22 ;  /* 0x00000010120878a5 */ /* 0x000fe4000f8e0016 */
[----:B------:R-:W-:Y:S01]  /*01e0*/  UIMAD.WIDE.U32 UR10, UR18, 0x14, UR22 ;  /* 0x00000014120a78a5 */ /* 0x000fe2000f8e0016 */
[----:B------:R-:W-:Y:S01]  /*01f0*/  IMAD.WIDE.U32 R2, R5, 0x4, R2 ;  /* 0x0000000405027825 */ /* 0x000fe200078e0002 */
[----:B------:R-:W-:Y:S02]  /*0200*/  UIMAD.WIDE.U32 UR12, UR18, 0x18, UR22 ;  /* 0x00000018120c78a5 */ /* 0x000fe4000f8e0016 */
[----:B------:R-:W-:Y:S01]  /*0210*/  UIMAD.WIDE.U32 UR14, UR18, 0x1c, UR22 ;  /* 0x0000001c120e78a5 */ /* 0x000fe2000f8e0016 */
[----:B------:R-:W-:-:S04]  /*0220*/  IADD3 R2, P0, PT, R2, 0x10, RZ ;  /* 0x0000001002027810 */ /* 0x000fc80007f1e0ff */
[----:B------:R-:W-:-:S09]  /*0230*/  IADD3.X R3, PT, PT, RZ, R3, RZ, P0, !PT ;  /* 0x00000003ff037210 */ /* 0x000fd200007fe4ff */
.L_x_2:
[----:B------:R-:W-:Y:S01]  /*0240*/  HFMA2 R23, -RZ, RZ, 0, 2.384185791015625e-07 ;  /* 0x00000004ff177431 */ /* 0x000fe200000001ff */
[----:B------:R-:W-:Y:S01]  /*0250*/  UIMAD.WIDE.U32 UR24, UR18, 0x4, UR22 ;  /* 0x00000004121878a5 */ /* 0x000fe2000f8e0016 */
[----:B------:R-:W2:Y:S01]  /*0260*/  LDG.E R21, desc[UR16][R2.64+-0x10] ;  /* 0xfffff01002157981 */ /* 0x000ea2000c1e1900 */
[----:B------:R-:W-:Y:S01]  /*0270*/  UIMAD.WIDE.U32 UR20, UR18, 0x8, UR22 ;  /* 0x00000008121478a5 */ /* 0x000fe2000f8e0016 */
[----:B------:R-:W-:Y:S02]  /*0280*/  IMAD.MOV.U32 R11, RZ, RZ, 0x4 ;  /* 0x00000004ff0b7424 */ /* 0x000fe400078e00ff */
[----:B------:R-:W-:Y:S01]  /*0290*/  HFMA2 R7, -RZ, RZ, 0, 2.384185791015625e-07 ;  /* 0x00000004ff077431 */ /* 0x000fe200000001ff */
[----:B------:R-:W3:Y:S01]  /*02a0*/  LDG.E R19, desc[UR16][R2.64+-0xc] ;  /* 0xfffff41002137981 */ /* 0x000ee2000c1e1900 */
[----:B------:R-:W-:Y:S02]  /*02b0*/  MOV R8, UR24 ;  /* 0x0000001800087c02 */ /* 0x000fe40008000f00 */
[----:B------:R-:W-:Y:S01]  /*02c0*/  MOV R9, UR25 ;  /* 0x0000001900097c02 */ /* 0x000fe20008000f00 */
[C---:B------:R-:W-:Y:S01]  /*02d0*/  IMAD.WIDE R22, R14.reuse, R23, UR22 ;  /* 0x000000160e167e25 */ /* 0x040fe2000f8e0217 */
[----:B------:R-:W-:Y:S01]  /*02e0*/  MOV R24, UR20 ;  /* 0x0000001400187c02 */ /* 0x000fe20008000f00 */
[----:B------:R-:W4:Y:S01]  /*02f0*/  LDG.E R17, desc[UR16][R2.64+-0x8] ;  /* 0xfffff81002117981 */ /* 0x000f22000c1e1900 */
[----:B------:R-:W-:Y:S01]  /*0300*/  MOV R25, UR21 ;  /* 0x0000001500197c02 */ /* 0x000fe20008000f00 */
[----:B------:R-:W-:-:S02]  /*0310*/  IMAD.WIDE R8, R14, 0x4, R8 ;  /* 0x000000040e087825 */ /* 0x000fc400078e0208 */
[----:B------:R-:W2:Y:S02]  /*0320*/  LDG.E R22, desc[UR16][R22.64] ;  /* 0x0000001016167981 */ /* 0x000ea4000c1e1900 */
[C---:B------:R-:W-:Y:S01]  /*0330*/  IMAD.WIDE R24, R14.reuse, 0x4, R24 ;  /* 0x000000040e187825 */ /* 0x040fe200078e0218 */
[----:B------:R-:W-:Y:S01]  /*0340*/  MOV R5, 0x4 ;  /* 0x0000000400057802 */ /* 0x000fe20000000f00 */
[----:B------:R0:W3:Y:S02]  /*0350*/  LDG.E R20, desc[UR16][R8.64] ;  /* 0x0000001008147981 */ /* 0x0000e4000c1e1900 */
[C---:B------:R-:W-:Y:S02]  /*0360*/  IMAD.WIDE R10, R14.reuse, R11, UR6 ;  /* 0x000000060e0a7e25 */ /* 0x040fe4000f8e020b */
[----:B------:R-:W4:Y:S02]  /*0370*/  LDG.E R18, desc[UR16][R24.64] ;  /* 0x0000001018127981 */ /* 0x000f24000c1e1900 */
[----:B------:R-:W-:-:S04]  /*0380*/  IMAD.WIDE R4, R14, R5, UR8 ;  /* 0x000000080e047e25 */ /* 0x000fc8000f8e0205 */
[----:B------:R-:W-:Y:S01]  /*0390*/  HFMA2 R27, -RZ, RZ, 0, 2.384185791015625e-07 ;  /* 0x00000004ff1b7431 */ /* 0x000fe200000001ff */
[----:B------:R1:W5:Y:S01]  /*03a0*/  LDG.E R16, desc[UR16][R10.64] ;  /* 0x000000100a107981 */ /* 0x000362000c1e1900 */
[----:B0-----:R-:W-:-:S03]  /*03b0*/  MOV R9, 0x4 ;  /* 0x0000000400097802 */ /* 0x001fc60000000f00 */
[----:B------:R-:W5:Y:S01]  /*03c0*/  LDG.E R15, desc[UR16][R2.64+-0x4] ;  /* 0xfffffc10020f7981 */ /* 0x000f62000c1e1900 */
[----:B------:R-:W-:-:S03]  /*03d0*/  IMAD.WIDE R6, R14, R7, UR10 ;  /* 0x0000000a0e067e25 */ /* 0x000fc6000f8e0207 */
[----:B------:R0:W5:Y:S01]  /*03e0*/  LDG.E R4, desc[UR16][R4.64] ;  /* 0x0000001004047981 */ /* 0x000162000c1e1900 */
[----:B------:R-:W-:-:S03]  /*03f0*/  IMAD.WIDE R8, R14, R9, UR12 ;  /* 0x0000000c0e087e25 */ /* 0x000fc6000f8e0209 */
[----:B------:R-:W5:Y:S01]  /*0400*/  LDG.E R23, desc[UR16][R2.64] ;  /* 0x0000001002177981 */ /* 0x000f62000c1e1900 */
[----:B-1----:R-:W-:-:S03]  /*0410*/  IMAD.WIDE R10, R14, R27, UR14 ;  /* 0x0000000e0e0a7e25 */ /* 0x002fc6000f8e021b */
[----:B------:R-:W5:Y:S04]  /*0420*/  LDG.E R7, desc[UR16][R6.64] ;  /* 0x0000001006077981 */ /* 0x000f68000c1e1900 */
[----:B------:R-:W5:Y:S04]  /*0430*/  LDG.E R24, desc[UR16][R2.64+0x4] ;  /* 0x0000041002187981 */ /* 0x000f68000c1e1900 */
[----:B------:R-:W5:Y:S04]  /*0440*/  LDG.E R8, desc[UR16][R8.64] ;  /* 0x0000001008087981 */ /* 0x000f68000c1e1900 */
[----:B------:R-:W5:Y:S04]  /*0450*/  LDG.E R25, desc[UR16][R2.64+0x8] ;  /* 0x0000081002197981 */ /* 0x000f68000c1e1900 */
[----:B------:R-:W5:Y:S04]  /*0460*/  LDG.E R10, desc[UR16][R10.64] ;  /* 0x000000100a0a7981 */ /* 0x000f68000c1e1900 */
[----:B------:R1:W5:Y:S01]  /*0470*/  LDG.E R27, desc[UR16][R2.64+0xc] ;  /* 0x00000c10021b7981 */ /* 0x000362000c1e1900 */
[----:B------:R-:W-:-:S04]  /*0480*/  UIADD3 UR5, UPT, UPT, UR5, 0x8, URZ ;  /* 0x0000000805057890 */ /* 0x000fc8000fffe0ff */
[----:B------:R-:W-:Y:S01]  /*0490*/  UISETP.NE.AND UP1, UPT, UR5, URZ, UPT ;  /* 0x000000ff0500728c */ /* 0x000fe2000bf25270 */
[----:B0-----:R-:W-:Y:S02]  /*04a0*/  MOV R5, UR18 ;  /* 0x0000001200057c02 */ /* 0x001fe40008000f00 */
[----:B-1----:R-:W-:Y:S02]  /*04b0*/  IADD3 R2, P0, PT, R2, 0x20, RZ ;  /* 0x0000002002027810 */ /* 0x002fe40007f1e0ff */
[----:B------:R-:W-:Y:S02]  /*04c0*/  LEA R14, R5, R14, 0x3 ;  /* 0x0000000e050e7211 */ /* 0x000fe400078e18ff */
[----:B------:R-:W-:Y:S01]  /*04d0*/  IADD3.X R3, PT, PT, RZ, R3, RZ, P0, !PT ;  /* 0x00000003ff037210 */ /* 0x000fe200007fe4ff */
[----:B--2---:R-:W-:-:S04]  /*04e0*/  IMAD R21, R21, R22, R12 ;  /* 0x0000001615157224 */ /* 0x004fc800078e020c */
[----:B---3--:R-:W-:-:S04]  /*04f0*/  IMAD R19, R19, R20, R21 ;  /* 0x0000001413137224 */ /* 0x008fc800078e0215 */
[----:B----4-:R-:W-:-:S04]  /*0500*/  IMAD R17, R17, R18, R19 ;  /* 0x0000001211117224 */ /* 0x010fc800078e0213 */
[----:B-----5:R-:W-:-:S04]  /*0510*/  IMAD R15, R15, R16, R17 ;  /* 0x000000100f0f7224 */ /* 0x020fc800078e0211 */
[----:B------:R-:W-:-:S04]  /*0520*/  IMAD R4, R23, R4, R15 ;  /* 0x0000000417047224 */ /* 0x000fc800078e020f */
[----:B------:R-:W-:-:S04]  /*0530*/  IMAD R4, R24, R7, R4 ;  /* 0x0000000718047224 */ /* 0x000fc800078e0204 */
[----:B------:R-:W-:-:S04]  /*0540*/  IMAD R4, R25, R8, R4 ;  /* 0x0000000819047224 */ /* 0x000fc800078e0204 */
[----:B------:R-:W-:Y:S01]  /*0550*/  IMAD R12, R27, R10, R4 ;  /* 0x0000000a1b0c7224 */ /* 0x000fe200078e0204 */
[----:B------:R-:W-:Y:S06]  /*0560*/  BRA.U UP1, `(.L_x_2) ;  /* 0xfffffffd01347547 */ /* 0x000fec000b83ffff */
.L_x_1:
[----:B------:R-:W-:Y:S05]  /*0570*/  BRA.U !UP0, `(.L_x_0) ;  /* 0x00000005083c7547 */ /* 0x000fea000b800000 */
[----:B------:R-:W-:Y:S01]  /*0580*/  UISETP.GE.U32.AND UP0, UPT, UR19, 0x4, UPT ;  /* 0x000000041300788c */ /* 0x000fe2000bf06070 */
[----:B------:R-:W-:Y:S01]  /*0590*/  IMAD R2, R0, UR18, RZ ;  /* 0x0000001200027c24 */ /* 0x000fe2000f8e02ff */
[----:B------:R-:W-:-:S04]  /*05a0*/  ULOP3.LUT UR5, UR18, 0x3, URZ, 0xc0, !UPT ;  /* 0x0000000312057892 */ /* 0x000fc8000f8ec0ff */
[----:B------:R-:W-:-:S03]  /*05b0*/  UISETP.NE.AND UP1, UPT, UR5, URZ, UPT ;  /* 0x000000ff0500728c */ /* 0x000fc6000bf25270 */
[----:B------:R-:W-:Y:S08]  /*05c0*/  BRA.U !UP0, `(.L_x_3) ;  /* 0x00000001087c7547 */ /* 0x000ff0000b800000 */
[----:B------:R-:W0:Y:S01]  /*05d0*/  LDC.64 R6, c[0x0][0x388] ;  /* 0x0000e200ff067b82 */ /* 0x000e220000000a00 */
[----:B------:R-:W1:Y:S01]  /*05e0*/  LDCU.64 UR6, c[0x0][0x380] ;  /* 0x00007000ff0677ac */ /* 0x000e620008000a00 */
[----:B------:R-:W-:Y:S01]  /*05f0*/  MOV R4, UR4 ;  /* 0x0000000400047c02 */ /* 0x000fe20008000f00 */
[C---:B------:R-:W-:Y:S01]  /*0600*/  VIADD R3, R2.reuse, UR4 ;  /* 0x0000000402037c36 */ /* 0x040fe20008000000 */
[----:B------:R-:W-:Y:S02]  /*0610*/  MOV R11, UR18 ;  /* 0x00000012000b7c02 */ /* 0x000fe40008000f00 */
[----:B------:R-:W-:Y:S01]  /*0620*/  IADD3 R14, P0, PT, R2, UR4, RZ ;  /* 0x00000004020e7c10 */ /* 0x000fe2000ff1e0ff */
[----:B------:R-:W-:Y:S01]  /*0630*/  IMAD R5, R4, UR18, R13 ;  /* 0x0000001204057c24 */ /* 0x000fe2000f8e020d */
[----:B------:R-:W2:Y:S01]  /*0640*/  LDC.64 R8, c[0x0][0x380] ;  /* 0x0000e000ff087b82 */ /* 0x000ea20000000a00 */
[----:B------:R-:W-:Y:S02]  /*0650*/  MOV R15, UR18 ;  /* 0x00000012000f7c02 */ /* 0x000fe40008000f00 */
[----:B------:R-:W-:Y:S01]  /*0660*/  MOV R17, UR18 ;  /* 0x0000001200117c02 */ /* 0x000fe20008000f00 */
[----:B0-----:R-:W-:-:S04]  /*0670*/  IMAD.WIDE R6, R5, 0x4, R6 ;  /* 0x0000000405067825 */ /* 0x001fc800078e0206 */
[----:B------:R-:W-:Y:S02]  /*0680*/  IMAD.WIDE.U32 R10, R11, 0x4, R6 ;  /* 0x000000040b0a7825 */ /* 0x000fe400078e0006 */
[----:B------:R-:W3:Y:S02]  /*0690*/  LDG.E R6, desc[UR16][R6.64] ;  /* 0x0000001006067981 */ /* 0x000ee4000c1e1900 */
[----:B--2---:R-:W-:Y:S01]  /*06a0*/  IMAD.WIDE.U32 R8, R3, 0x4, R8 ;  /* 0x0000000403087825 */ /* 0x004fe200078e0008 */
[----:B------:R-:W-:Y:S02]  /*06b0*/  IADD3.X R3, PT, PT, RZ, RZ, RZ, P0, !PT ;  /* 0x000000ffff037210 */ /* 0x000fe400007fe4ff */
[----:B-1----:R-:W-:-:S03]  /*06c0*/  LEA R4, P0, R14, UR6, 0x2 ;  /* 0x000000060e047c11 */ /* 0x002fc6000f8010ff */
[----:B------:R-:W3:Y:S01]  /*06d0*/  LDG.E R9, desc[UR16][R8.64] ;  /* 0x0000001008097981 */ /* 0x000ee2000c1e1900 */
[----:B------:R-:W-:Y:S01]  /*06e0*/  LEA.HI.X R5, R14, UR7, R3, 0x2, P0 ;  /* 0x000000070e057c11 */ /* 0x000fe200080f1403 */
[----:B------:R-:W-:Y:S02]  /*06f0*/  IMAD.WIDE.U32 R14, R15, 0x4, R10 ;  /* 0x000000040f0e7825 */ /* 0x000fe400078e000a */
[----:B------:R-:W2:Y:S04]  /*0700*/  LDG.E R3, desc[UR16][R10.64] ;  /* 0x000000100a037981 */ /* 0x000ea8000c1e1900 */
[----:B------:R-:W2:Y:S01]  /*0710*/  LDG.E R18, desc[UR16][R4.64+0x4] ;  /* 0x0000041004127981 */ /* 0x000ea2000c1e1900 */
[----:B------:R-:W-:-:S03]  /*0720*/  IMAD.WIDE.U32 R16, R17, 0x4, R14 ;  /* 0x0000000411107825 */ /* 0x000fc600078e000e */
[----:B------:R-:W4:Y:S04]  /*0730*/  LDG.E R19, desc[UR16][R14.64] ;  /* 0x000000100e137981 */ /* 0x000f28000c1e1900 */
[----:B------:R-:W4:Y:S04]  /*0740*/  LDG.E R20, desc[UR16][R4.64+0x8] ;  /* 0x0000081004147981 */ /* 0x000f28000c1e1900 */
[----:B------:R-:W5:Y:S04]  /*0750*/  LDG.E R22, desc[UR16][R4.64+0xc] ;  /* 0x00000c1004167981 */ /* 0x000f68000c1e1900 */
[----:B------:R-:W5:Y:S01]  /*0760*/  LDG.E R16, desc[UR16][R16.64] ;  /* 0x0000001010107981 */ /* 0x000f62000c1e1900 */
[----:B------:R-:W-:Y:S01]  /*0770*/  UIADD3 UR4, UPT, UPT, UR4, 0x4, URZ ;  /* 0x0000000404047890 */ /* 0x000fe2000fffe0ff */
[----:B---3--:R-:W-:-:S04]  /*0780*/  IMAD R9, R9, R6, R12 ;  /* 0x0000000609097224 */ /* 0x008fc800078e020c */
[----:B--2---:R-:W-:-:S04]  /*0790*/  IMAD R3, R18, R3, R9 ;  /* 0x0000000312037224 */ /* 0x004fc800078e0209 */
[----:B----4-:R-:W-:-:S04]  /*07a0*/  IMAD R3, R20, R19, R3 ;  /* 0x0000001314037224 */ /* 0x010fc800078e0203 */
[----:B-----5:R-:W-:-:S07]  /*07b0*/  IMAD R12, R22, R16, R3 ;  /* 0x00000010160c7224 */ /* 0x020fce00078e0203 */
.L_x_3:
[----:B------:R-:W-:Y:S05]  /*07c0*/  BRA.U !UP1, `(.L_x_0) ;  /* 0x0000000109a87547 */ /* 0x000fea000b800000 */
[----:B------:R-:W-:Y:S01]  /*07d0*/  UISETP.NE.AND UP0, UPT, UR5, 0x1, UPT ;  /* 0x000000010500788c */ /* 0x000fe2000bf05270 */
[----:B------:R-:W-:Y:S01]  /*07e0*/  MOV R4, UR4 ;  /* 0x0000000400047c02 */ /* 0x000fe20008000f00 */
[----:B------:R-:W-:Y:S02]  /*07f0*/  ULOP3.LUT UR5, UR18, 0x1, URZ, 0xc0, !UPT ;  /* 0x0000000112057892 */ /* 0x000fe4000f8ec0ff */
[----:B------:R-:W-:Y:S02]  /*0800*/  MOV R17, UR18 ;  /* 0x0000001200117c02 */ /* 0x000fe40008000f00 */
[----:B------:R-:W-:Y:S01]  /*0810*/  UISETP.NE.U32.AND UP1, UPT, UR5, 0x1, UPT ;  /* 0x000000010500788c */ /* 0x000fe2000bf25070 */
[----:B------:R-:W-:-:S04]  /*0820*/  PLOP3.LUT P1, PT, PT, PT, UP0, 0x80, 0x8 ;  /* 0x000000000008781c */ /* 0x000fc80003f2f008 */
[----:B------:R-:W0:Y:S01]  /*0830*/  @UP0 LDCU.128 UR8, c[0x0][0x380] ;  /* 0x00007000ff0807ac */ /* 0x000e220008000c00 */
[----:B------:R-:W-:Y:S01]  /*0840*/  PLOP3.LUT P0, PT, PT, PT, UP1, 0x80, 0x8 ;  /* 0x000000000008781c */ /* 0x000fe20003f0f018 */
[----:B------:R-:W1:Y:S04]  /*0850*/  @UP0 LDCU.64 UR6, c[0x0][0x380] ;  /* 0x00007000ff0607ac */ /* 0x000e680008000a00 */
[----:B------:R-:W2:Y:S03]  /*0860*/  @!UP1 LDCU.128 UR12, c[0x0][0x380] ;  /* 0x00007000ff0c97ac */ /* 0x000ea60008000c00 */
[C---:B------:R-:W-:Y:S02]  /*0870*/  @P1 IADD3 R3, PT, PT, R2.reuse, UR4, RZ ;  /* 0x0000000402031c10 */ /* 0x040fe4000fffe0ff */
[----:B------:R-:W-:Y:S01]  /*0880*/  @P1 IADD3 R5, P2, PT, R2, UR4, RZ ;  /* 0x0000000402051c10 */ /* 0x000fe2000ff5e0ff */
[----:B------:R-:W-:-:S03]  /*0890*/  @UP0 UIADD3 UR4, UPT, UPT, UR4, 0x2, URZ ;  /* 0x0000000204040890 */ /* 0x000fc6000fffe0ff */
[----:B------:R-:W-:Y:S02]  /*08a0*/  @P1 IADD3.X R8, PT, PT, RZ, RZ, RZ, P2, !PT ;  /* 0x000000ffff081210 */ /* 0x000fe400017fe4ff */
[----:B0-----:R-:W-:Y:S01]  /*08b0*/  MOV R14, UR8 ;  /* 0x00000008000e7c02 */ /* 0x001fe20008000f00 */
[----:B------:R-:W-:Y:S01]  /*08c0*/  IMAD.U32 R6, RZ, RZ, UR10 ;  /* 0x0000000aff067e24 */ /* 0x000fe2000f8e00ff */
[----:B------:R-:W-:Y:S02]  /*08d0*/  MOV R15, UR9 ;  /* 0x00000009000f7c02 */ /* 0x000fe40008000f00 */
[----:B------:R-:W-:Y:S01]  /*08e0*/  MOV R7, UR11 ;  /* 0x0000000b00077c02 */ /* 0x000fe20008000f00 */
[----:B------:R-:W-:-:S04]  /*08f0*/  @P1 IMAD.WIDE.U32 R14, R3, 0x4, R14 ;  /* 0x00000004030e1825 */ /* 0x000fc800078e000e */
[----:B------:R-:W-:Y:S01]  /*0900*/  @P1 IMAD R3, R4, UR18, R13 ;  /* 0x0000001204031c24 */ /* 0x000fe2000f8e020d */
[----:B-1----:R-:W-:Y:S02]  /*0910*/  @P1 LEA R4, P2, R5, UR6, 0x2 ;  /* 0x0000000605041c11 */ /* 0x002fe4000f8410ff */
[----:B------:R-:W-:Y:S01]  /*0920*/  MOV R18, UR4 ;  /* 0x0000000400127c02 */ /* 0x000fe20008000f00 */
[----:B------:R-:W-:Y:S01]  /*0930*/  @P1 IMAD.WIDE R6, R3, 0x4, R6 ;  /* 0x0000000403061825 */ /* 0x000fe200078e0206 */
[----:B------:R-:W-:Y:S01]  /*0940*/  @P1 LEA.HI.X R5, R5, UR7, R8, 0x2, P2 ;  /* 0x0000000705051c11 */ /* 0x000fe200090f1408 */
[----:B------:R-:W3:Y:S01]  /*0950*/  @P1 LDG.E R3, desc[UR16][R14.64] ;  /* 0x000000100e031981 */ /* 0x000ee2000c1e1900 */
[----:B--2---:R-:W-:Y:S01]  /*0960*/  MOV R8, UR12 ;  /* 0x0000000c00087c02 */ /* 0x004fe20008000f00 */
[----:B------:R-:W-:Y:S01]  /*0970*/  @!P0 IMAD R21, R18, UR18, R13 ;  /* 0x0000001212158c24 */ /* 0x000fe2000f8e020d */
[----:B------:R-:W-:Y:S01]  /*0980*/  MOV R9, UR13 ;  /* 0x0000000d00097c02 */ /* 0x000fe20008000f00 */
[----:B------:R-:W-:Y:S01]  /*0990*/  @P1 IMAD.WIDE.U32 R16, R17, 0x4, R6 ;  /* 0x0000000411101825 */ /* 0x000fe200078e0006 */
[----:B------:R-:W-:Y:S01]  /*09a0*/  @!P0 IADD3 R19, PT, PT, R2, UR4, RZ ;  /* 0x0000000402138c10 */ /* 0x000fe2000fffe0ff */
[----:B------:R-:W3:Y:S01]  /*09b0*/  @P1 LDG.E R6, desc[UR16][R6.64] ;  /* 0x0000001006061981 */ /* 0x000ee2000c1e1900 */
[----:B------:R-:W-:-:S02]  /*09c0*/  MOV R10, UR14 ;  /* 0x0000000e000a7c02 */ /* 0x000fc40008000f00 */
[----:B------:R-:W-:Y:S01]  /*09d0*/  MOV R11, UR15 ;  /* 0x0000000f000b7c02 */ /* 0x000fe20008000f00 */
[----:B------:R-:W-:Y:S01]  /*09e0*/  @!P0 IMAD.WIDE.U32 R8, R19, 0x4, R8 ;  /* 0x0000000413088825 */ /* 0x000fe200078e0008 */
[----:B------:R-:W2:Y:S03]  /*09f0*/  @P1 LDG.E R16, desc[UR16][R16.64] ;  /* 0x0000001010101981 */ /* 0x000ea6000c1e1900 */
[----:B------:R-:W-:Y:S01]  /*0a00*/  @!P0 IMAD.WIDE R10, R21, 0x4, R10 ;  /* 0x00000004150a8825 */ /* 0x000fe200078e020a */
[----:B------:R-:W2:Y:S04]  /*0a10*/  @P1 LDG.E R4, desc[UR16][R4.64+0x4] ;  /* 0x0000041004041981 */ /* 0x000ea8000c1e1900 */
[----:B------:R-:W4:Y:S04]  /*0a20*/  @!P0 LDG.E R9, desc[UR16][R8.64] ;  /* 0x0000001008098981 */ /* 0x000f28000c1e1900 */
[----:B------:R-:W4:Y:S01]  /*0a30*/  @!P0 LDG.E R10, desc[UR16][R10.64] ;  /* 0x000000100a0a8981 */ /* 0x000f22000c1e1900 */
[----:B---3--:R-:W-:-:S04]  /*0a40*/  @P1 IMAD R3, R3, R6, R12 ;  /* 0x0000000603031224 */ /* 0x008fc800078e020c */
[----:B--2---:R-:W-:-:S04]  /*0a50*/  @P1 IMAD R12, R4, R16, R3 ;  /* 0x00000010040c1224 */ /* 0x004fc800078e0203 */
[----:B----4-:R-:W-:-:S07]  /*0a60*/  @!P0 IMAD R12, R9, R10, R12 ;  /* 0x0000000a090c8224 */ /* 0x010fce00078e020c */
.L_x_0:
[----:B------:R-:W0:Y:S01]  /*0a70*/  LDC.64 R2, c[0x0][0x390] ;  /* 0x0000e400ff027b82 */ /* 0x000e220000000a00 */
[----:B------:R-:W-:-:S04]  /*0a80*/  IMAD R13, R0, UR18, R13 ;  /* 0x00000012000d7c24 */ /* 0x000fc8000f8e020d */
[----:B0-----:R-:W-:-:S05]  /*0a90*/  IMAD.WIDE R2, R13, 0x4, R2 ;  /* 0x000000040d027825 */ /* 0x001fca00078e0202 */
[----:B------:R-:W-:Y:S01]  /*0aa0*/  STG.E desc[UR16][R2.64], R12 ;  /* 0x0000000c02007986 */ /* 0x000fe2000c101910 */
[----:B------:R-:W-:Y:S05]  /*0ab0*/  EXIT ;  /* 0x000000000000794d */ /* 0x000fea0003800000 */
.L_x_4:
[----:B------:R-:W-:-:S00]  /*0ac0*/  BRA `(.L_x_4) ;  /* 0xfffffffc00fc7947 */ /* 0x000fc0000383ffff */
[----:B------:R-:W-:-:S00]  /*0ad0*/  NOP ;  /* 0x0000000000007918 */ /* 0x000fc00000000000 */
        /* <DEDUP_REMOVED lines=10> */
.L_x_5:


//--------------------- .nv.shared.reserved.0     --------------------------
	.section	.nv.shared.reserved.0,"aw",@nobits
	.weak		__nv_reservedSMEM_offset_0_alias
	.size		__nv_reservedSMEM_offset_0_alias, 0, 64
	.other		__nv_reservedSMEM_offset_0_alias,@"STO_CUDA_RESERVED_SHARED STV_DEFAULT"
__nv_reservedSMEM_offset_0_alias:
	.zero		0
	.zero		64


//--------------------- .nv.constant0._Z6matMulPiS_S_i --------------------------
	.section	.nv.constant0._Z6matMulPiS_S_i,"a",@progbits
	.sectionflags	@""
	.align	4
.nv.constant0._Z6matMulPiS_S_i:
	.zero		924


//--------------------- SYMBOLS --------------------------

	.type		.nv.reservedSmem.offset0,@object
	.size		.nv.reservedSmem.offset0,0x4
